//
// Generated by NVIDIA NVVM Compiler
//
// Compiler Build ID: CL-36424714
// Cuda compilation tools, release 13.0, V13.0.88
// Based on NVVM 20.0.0
//

.version 9.0
.target sm_100
.address_size 64

	// .globl	_Z3minPii

.visible .entry _Z3minPii(
	.param .u64 .ptr .align 1 _Z3minPii_param_0,
	.param .u32 _Z3minPii_param_1
)
{
	.reg .pred 	%p<6>;
	.reg .b32 	%r<16>;
	.reg .b32 	%f<2>;
	.reg .b64 	%rd<7>;
	.reg .b64 	%fd<4>;

	ld.param.u64 	%rd3, [_Z3minPii_param_0];
	ld.param.u32 	%r11, [_Z3minPii_param_1];
	cvta.to.global.u64 	%rd1, %rd3;
	mov.u32 	%r1, %tid.x;
	mov.u32 	%r14, %ntid.x;
	shl.b32 	%r3, %r1, 1;
	mov.b32 	%r15, 1;
$L__BB0_1:
	setp.ge.u32 	%p1, %r1, %r14;
	@%p1 bra 	$L__BB0_5;
	mul.lo.s32 	%r6, %r3, %r15;
	add.s32 	%r7, %r6, %r15;
	setp.ge.s32 	%p2, %r7, %r11;
	@%p2 bra 	$L__BB0_5;
	mul.wide.s32 	%rd4, %r7, 4;
	add.s64 	%rd5, %rd1, %rd4;
	ld.global.u32 	%r8, [%rd5];
	mul.wide.s32 	%rd6, %r6, 4;
	add.s64 	%rd2, %rd1, %rd6;
	ld.global.u32 	%r13, [%rd2];
	setp.ge.s32 	%p3, %r8, %r13;
	@%p3 bra 	$L__BB0_5;
	st.global.u32 	[%rd2], %r8;
$L__BB0_5:
	setp.eq.s32 	%p4, %r14, 1;
	@%p4 bra 	$L__BB0_7;
	shl.b32 	%r15, %r15, 1;
	cvt.rn.f32.u32 	%f1, %r14;
	cvt.f64.f32 	%fd1, %f1;
	mul.f64 	%fd2, %fd1, 0d3FE0000000000000;
	cvt.rpi.f64.f64 	%fd3, %fd2;
	cvt.rzi.s32.f64 	%r14, %fd3;
	bar.sync 	0;
	setp.gt.s32 	%p5, %r14, 0;
	@%p5 bra 	$L__BB0_1;
$L__BB0_7:
	ret;

}


// ===== COMPILED SASS (sm_100) =====

	.target	sm_100

	.elftype	@"ET_EXEC"


//--------------------- .note.nv.tkinfo           --------------------------
	.section	.note.nv.tkinfo,"",@"SHT_NOTE"
	.sectionflags	@"SHF_NOTE_NV_TKINFO"
	.tkinfo
        /*0018*/ 	.word	0x00000002
        /*0030*/ 	.string	""
        /*0030*/ 	.string	"ptxas"
        /*0030*/ 	.string	"Cuda compilation tools, release 13.0, V13.0.88"
        /*0030*/ 	.string	"Build cuda_13.0.r13.0/compiler.36424714_0"
        /*0030*/ 	.string	"-arch sm_100 -m 64 "



//--------------------- .note.nv.cuinfo           --------------------------
	.section	.note.nv.cuinfo,"",@"SHT_NOTE"
	.sectionflags	@"SHF_NOTE_NV_CUINFO"
        /*0018*/ 	.short	0x0002
        /*001a*/ 	.short	0x0064
        /*001c*/ 	.short	0x0082
	.zero		2


//--------------------- .nv.info                  --------------------------
	.section	.nv.info,"",@"SHT_CUDA_INFO"
	.align	4


	//----- nvinfo : EIATTR_REGCOUNT
	.align		4
        /*0000*/ 	.byte	0x04, 0x2f
        /*0002*/ 	.short	(.L_1 - .L_0)
	.align		4
.L_0:
        /*0004*/ 	.word	index@(_Z3minPii)
        /*0008*/ 	.word	0x0000000d


	//----- nvinfo : EIATTR_FRAME_SIZE
	.align		4
.L_1:
        /*000c*/ 	.byte	0x04, 0x11
        /*000e*/ 	.short	(.L_3 - .L_2)
	.align		4
.L_2:
        /*0010*/ 	.word	index@(_Z3minPii)
        /*0014*/ 	.word	0x00000000


	//----- nvinfo : EIATTR_MIN_STACK_SIZE
	.align		4
.L_3:
        /*0018*/ 	.byte	0x04, 0x12
        /*001a*/ 	.short	(.L_5 - .L_4)
	.align		4
.L_4:
        /*001c*/ 	.word	index@(_Z3minPii)
        /*0020*/ 	.word	0x00000000
.L_5:


//--------------------- .nv.compat                --------------------------
	.section	.nv.compat,"",@"SHT_CUDA_COMPAT_INFO"
	.align	4
        /*0000*/ 	.byte	0x02, 0x09, 0x00, 0x00, 0x02, 0x02, 0x01, 0x00, 0x02, 0x05, 0x05, 0x00, 0x03, 0x07, 0x01, 0x01
        /*0010*/ 	.byte	0x02, 0x03, 0x00, 0x00, 0x02, 0x06, 0x01, 0x00, 0x04, 0x0b, 0x08, 0x00, 0x01, 0x00, 0x00, 0x00
        /*0020*/ 	.byte	0x00, 0x00, 0x00, 0x00


//--------------------- .nv.info._Z3minPii        --------------------------
	.section	.nv.info._Z3minPii,"",@"SHT_CUDA_INFO"
	.sectionflags	@""
	.align	4


	//----- nvinfo : EIATTR_CUDA_API_VERSION
	.align		4
        /*0000*/ 	.byte	0x04, 0x37
        /*0002*/ 	.short	(.L_7 - .L_6)
.L_6:
        /*0004*/ 	.word	0x00000082


	//----- nvinfo : EIATTR_KPARAM_INFO
	.align		4
.L_7:
        /*0008*/ 	.byte	0x04, 0x17
        /*000a*/ 	.short	(.L_9 - .L_8)
.L_8:
        /*000c*/ 	.word	0x00000000
        /*0010*/ 	.short	0x0001
        /*0012*/ 	.short	0x0008
        /*0014*/ 	.byte	0x00, 0xf0, 0x11, 0x00


	//----- nvinfo : EIATTR_KPARAM_INFO
	.align		4
.L_9:
        /*0018*/ 	.byte	0x04, 0x17
        /*001a*/ 	.short	(.L_11 - .L_10)
.L_10:
        /*001c*/ 	.word	0x00000000
        /*0020*/ 	.short	0x0000
        /*0022*/ 	.short	0x0000
        /*0024*/ 	.byte	0x00, 0xf5, 0x21, 0x00


	//----- nvinfo : EIATTR_SPARSE_MMA_MASK
	.align		4
.L_11:
        /*0028*/ 	.byte	0x03, 0x50
        /*002a*/ 	.short	0x0000


	//----- nvinfo : EIATTR_MAXREG_COUNT
	.align		4
        /*002c*/ 	.byte	0x03, 0x1b
        /*002e*/ 	.short	0x00ff


	//----- nvinfo : EIATTR_NUM_BARRIERS
	.align		4
        /*0030*/ 	.byte	0x02, 0x4c
        /*0032*/ 	.byte	0x01
	.zero		1


	//----- nvinfo : EIATTR_MERCURY_ISA_VERSION
	.align		4
        /*0034*/ 	.byte	0x03, 0x5f
        /*0036*/ 	.short	0x0101


	//----- nvinfo : EIATTR_VRC_CTA_INIT_COUNT
	.align		4
        /*0038*/ 	.byte	0x02, 0x4a
	.zero		1
	.zero		1


	//----- nvinfo : EIATTR_EXIT_INSTR_OFFSETS
	.align		4
        /*003c*/ 	.byte	0x04, 0x1c
        /*003e*/ 	.short	(.L_13 - .L_12)


	//   ....[0]....
.L_12:
        /*0040*/ 	.word	0x00000180


	//   ....[1]....
        /*0044*/ 	.word	0x00000210


	//----- nvinfo : EIATTR_CRS_STACK_SIZE
	.align		4
.L_13:
        /*0048*/ 	.byte	0x04, 0x1e
        /*004a*/ 	.short	(.L_15 - .L_14)
.L_14:
        /*004c*/ 	.word	0x00000000


	//----- nvinfo : EIATTR_CBANK_PARAM_SIZE
	.align		4
.L_15:
        /*0050*/ 	.byte	0x03, 0x19
        /*0052*/ 	.short	0x000c


	//----- nvinfo : EIATTR_PARAM_CBANK
	.align		4
        /*0054*/ 	.byte	0x04, 0x0a
        /*0056*/ 	.short	(.L_17 - .L_16)
	.align		4
.L_16:
        /*0058*/ 	.word	index@(.nv.constant0._Z3minPii)
        /*005c*/ 	.short	0x0380
        /*005e*/ 	.short	0x000c


	//----- nvinfo : EIATTR_SW_WAR
	.align		4
.L_17:
        /*0060*/ 	.byte	0x04, 0x36
        /*0062*/ 	.short	(.L_19 - .L_18)
.L_18:
        /*0064*/ 	.word	0x00000008
.L_19:


//--------------------- .nv.callgraph             --------------------------
	.section	.nv.callgraph,"",@"SHT_CUDA_CALLGRAPH"
	.align	4
	.sectionentsize	8
	.align		4
        /*0000*/ 	.word	0x00000000
	.align		4
        /*0004*/ 	.word	0xffffffff
	.align		4
        /*0008*/ 	.word	0x00000000
	.align		4
        /*000c*/ 	.word	0xfffffffe
	.align		4
        /*0010*/ 	.word	0x00000000
	.align		4
        /*0014*/ 	.word	0xfffffffd
	.align		4
        /*0018*/ 	.word	0x00000000
	.align		4
        /*001c*/ 	.word	0xfffffffc


//--------------------- .text._Z3minPii           --------------------------
	.section	.text._Z3minPii,"ax",@progbits
	.align	128
        .global         _Z3minPii
        .type           _Z3minPii,@function
        .size           _Z3minPii,(.L_x_4 - _Z3minPii)
        .other          _Z3minPii,@"STO_CUDA_ENTRY STV_DEFAULT"
_Z3minPii:
.text._Z3minPii:
[----:B------:R-:W-:Y:S01]  /*0000*/  LDC R1, c[0x0][0x37c] ;  /* 0x0000df00ff017b82 */ /* 0x000fe20000000800 */
[----:B------:R-:W0:Y:S07]  /*0010*/  S2R R9, SR_TID.X ;  /* 0x0000000000097919 */ /* 0x000e2e0000002100 */
[----:B------:R-:W1:Y:S01]  /*0020*/  LDC.64 R4, c[0x0][0x380] ;  /* 0x0000e000ff047b82 */ /* 0x000e620000000a00 */
[----:B------:R-:W2:Y:S01]  /*0030*/  LDCU UR4, c[0x0][0x360] ;  /* 0x00006c00ff0477ac */ /* 0x000ea20008000800 */
[----:B------:R-:W3:Y:S01]  /*0040*/  LDCU.64 UR6, c[0x0][0x358] ;  /* 0x00006b00ff0677ac */ /* 0x000ee20008000a00 */
[----:B------:R-:W4:Y:S01]  /*0050*/  LDCU UR5, c[0x0][0x388] ;  /* 0x00007100ff0577ac */ /* 0x000f220008000800 */
[----:B--2---:R-:W-:Y:S01]  /*0060*/  IMAD.U32 R0, RZ, RZ, UR4 ;  /* 0x00000004ff007e24 */ /* 0x004fe2000f8e00ff */
[----:B------:R-:W-:Y:S01]  /*0070*/  UMOV UR4, 0x1 ;  /* 0x0000000100047882 */ /* 0x000fe20000000000 */
[----:B0--34-:R-:W-:-:S07]  /*0080*/  IMAD.SHL.U32 R10, R9, 0x2, RZ ;  /* 0x00000002090a7824 */ /* 0x019fce00078e00ff */
.L_x_2:
[----:B------:R-:W-:Y:S01]  /*0090*/  ISETP.GE.U32.AND P1, PT, R9, R0, PT ;  /* 0x000000000900720c */ /* 0x000fe20003f26070 */
[----:B------:R-:W-:Y:S01]  /*00a0*/  BSSY.RECONVERGENT B0, `(.L_x_0) ;  /* 0x000000d000007945 */ /* 0x000fe20003800200 */
[----:B------:R-:W-:-:S11]  /*00b0*/  ISETP.NE.AND P0, PT, R0, 0x1, PT ;  /* 0x000000010000780c */ /* 0x000fd60003f05270 */
[----:B------:R-:W-:Y:S05]  /*00c0*/  @P1 BRA `(.L_x_1) ;  /* 0x0000000000281947 */ /* 0x000fea0003800000 */
[----:B------:R-:W-:-:S04]  /*00d0*/  IMAD R7, R10, UR4, RZ ;  /* 0x000000040a077c24 */ /* 0x000fc8000f8e02ff */
[----:B------:R-:W-:-:S05]  /*00e0*/  VIADD R3, R7, UR4 ;  /* 0x0000000407037c36 */ /* 0x000fca0008000000 */
[----:B------:R-:W-:-:S13]  /*00f0*/  ISETP.GE.AND P1, PT, R3, UR5, PT ;  /* 0x0000000503007c0c */ /* 0x000fda000bf26270 */
[----:B------:R-:W-:Y:S05]  /*0100*/  @P1 BRA `(.L_x_1) ;  /* 0x0000000000181947 */ /* 0x000fea0003800000 */
[----:B-1----:R-:W-:-:S04]  /*0110*/  IMAD.WIDE R2, R3, 0x4, R4 ;  /* 0x0000000403027825 */ /* 0x002fc800078e0204 */
[----:B------:R-:W-:Y:S02]  /*0120*/  IMAD.WIDE R6, R7, 0x4, R4 ;  /* 0x0000000407067825 */ /* 0x000fe400078e0204 */
[----:B------:R-:W2:Y:S04]  /*0130*/  LDG.E R3, desc[UR6][R2.64] ;  /* 0x0000000602037981 */ /* 0x000ea8000c1e1900 */
[----:B------:R-:W2:Y:S02]  /*0140*/  LDG.E R8, desc[UR6][R6.64] ;  /* 0x0000000606087981 */ /* 0x000ea4000c1e1900 */
[----:B--2---:R-:W-:-:S13]  /*0150*/  ISETP.GE.AND P1, PT, R3, R8, PT ;  /* 0x000000080300720c */ /* 0x004fda0003f26270 */
[----:B------:R0:W-:Y:S02]  /*0160*/  @!P1 STG.E desc[UR6][R6.64], R3 ;  /* 0x0000000306009986 */ /* 0x0001e4000c101906 */
.L_x_1:
[----:B------:R-:W-:Y:S05]  /*0170*/  BSYNC.RECONVERGENT B0 ;  /* 0x0000000000007941 */ /* 0x000fea0003800200 */
.L_x_0:
[----:B------:R-:W-:Y:S05]  /*0180*/  @!P0 EXIT ;  /* 0x000000000000894d */ /* 0x000fea0003800000 */
[----:B0-----:R-:W-:Y:S01]  /*0190*/  I2FP.F32.U32 R6, R0 ;  /* 0x0000000000067245 */ /* 0x001fe20000201000 */
[----:B------:R-:W-:Y:S01]  /*01a0*/  BAR.SYNC.DEFER_BLOCKING 0x0 ;  /* 0x0000000000007b1d */ /* 0x000fe20000010000 */
[----:B------:R-:W-:-:S05]  /*01b0*/  USHF.L.U32 UR4, UR4, 0x1, URZ ;  /* 0x0000000104047899 */ /* 0x000fca00080006ff */
[----:B------:R-:W0:Y:S02]  /*01c0*/  F2F.F64.F32 R2, R6 ;  /* 0x0000000600027310 */ /* 0x000e240000201800 */
[----:B0-----:R-:W-:-:S06]  /*01d0*/  DMUL R2, R2, 0.5 ;  /* 0x3fe0000002027828 */ /* 0x001fcc0000000000 */
[----:B------:R-:W0:Y:S02]  /*01e0*/  F2I.F64.CEIL R0, R2 ;  /* 0x0000000200007311 */ /* 0x000e240000309100 */
[----:B0-----:R-:W-:-:S13]  /*01f0*/  ISETP.GT.AND P0, PT, R0, RZ, PT ;  /* 0x000000ff0000720c */ /* 0x001fda0003f04270 */
[----:B------:R-:W-:Y:S05]  /*0200*/  @P0 BRA `(.L_x_2) ;  /* 0xfffffffc00a00947 */ /* 0x000fea000383ffff */
[----:B------:R-:W-:Y:S05]  /*0210*/  EXIT ;  /* 0x000000000000794d */ /* 0x000fea0003800000 */
.L_x_3:
[----:B------:R-:W-:-:S00]  /*0220*/  BRA `(.L_x_3) ;  /* 0xfffffffc00fc7947 */ /* 0x000fc0000383ffff */
[----:B------:R-:W-:-:S00]  /*0230*/  NOP ;  /* 0x0000000000007918 */ /* 0x000fc00000000000 */
        /* <DEDUP_REMOVED lines=12> */
.L_x_4:


//--------------------- .nv.shared.reserved.0     --------------------------
	.section	.nv.shared.reserved.0,"aw",@nobits
	.weak		__nv_reservedSMEM_offset_0_alias
	.size		__nv_reservedSMEM_offset_0_alias, 0, 64
	.other		__nv_reservedSMEM_offset_0_alias,@"STO_CUDA_RESERVED_SHARED STV_DEFAULT"
__nv_reservedSMEM_offset_0_alias:
	.zero		0
	.zero		64


//--------------------- .nv.constant0._Z3minPii   --------------------------
	.section	.nv.constant0._Z3minPii,"a",@progbits
	.sectionflags	@""
	.align	4
.nv.constant0._Z3minPii:
	.zero		908


//--------------------- SYMBOLS --------------------------

	.type		.nv.reservedSmem.offset0,@object
	.size		.nv.reservedSmem.offset0,0x4
